//
// Generated by NVIDIA NVVM Compiler
//
// Compiler Build ID: CL-36424714
// Cuda compilation tools, release 13.0, V13.0.88
// Based on NVVM 20.0.0
//

.version 9.0
.target sm_100
.address_size 64

	// .globl	segcumsum_kernel
.extern .shared .align 16 .b8 shared_data[];

.visible .entry segcumsum_kernel(
	.param .u64 .ptr .align 1 segcumsum_kernel_param_0,
	.param .u64 .ptr .align 1 segcumsum_kernel_param_1,
	.param .u32 segcumsum_kernel_param_2,
	.param .u64 .ptr .align 1 segcumsum_kernel_param_3,
	.param .u64 .ptr .align 1 segcumsum_kernel_param_4,
	.param .u64 .ptr .align 1 segcumsum_kernel_param_5,
	.param .u32 segcumsum_kernel_param_6
)
{
	.reg .pred 	%p<9>;
	.reg .b16 	%rs<10>;
	.reg .b32 	%r<25>;
	.reg .b32 	%f<13>;
	.reg .b64 	%rd<22>;

	ld.param.u64 	%rd4, [segcumsum_kernel_param_0];
	ld.param.u64 	%rd8, [segcumsum_kernel_param_1];
	ld.param.u32 	%r10, [segcumsum_kernel_param_2];
	ld.param.u64 	%rd5, [segcumsum_kernel_param_3];
	ld.param.u64 	%rd6, [segcumsum_kernel_param_4];
	ld.param.u64 	%rd7, [segcumsum_kernel_param_5];
	ld.param.u32 	%r11, [segcumsum_kernel_param_6];
	cvta.to.global.u64 	%rd1, %rd8;
	mov.u32 	%r1, %tid.x;
	mov.u32 	%r2, %ctaid.x;
	mov.u32 	%r3, %ntid.x;
	mad.lo.s32 	%r4, %r2, %r3, %r1;
	setp.ge.s32 	%p1, %r4, %r11;
	shl.b32 	%r12, %r1, 2;
	mov.u32 	%r13, shared_data;
	add.s32 	%r5, %r13, %r12;
	@%p1 bra 	$L__BB0_2;
	cvta.to.global.u64 	%rd9, %rd4;
	mul.wide.s32 	%rd10, %r4, 4;
	add.s64 	%rd11, %rd9, %rd10;
	ld.global.f32 	%f3, [%rd11];
	st.shared.f32 	[%r5], %f3;
	bra.uni 	$L__BB0_3;
$L__BB0_2:
	mov.b32 	%r14, 0;
	st.shared.u32 	[%r5], %r14;
$L__BB0_3:
	bar.sync 	0;
	mul.wide.s32 	%rd12, %r4, 4;
	add.s64 	%rd2, %rd1, %rd12;
	min.u32 	%r6, %r10, %r3;
	setp.lt.u32 	%p2, %r6, 2;
	@%p2 bra 	$L__BB0_10;
	ld.global.u32 	%r7, [%rd2];
	mov.b16 	%rs9, 0;
	mov.b32 	%r24, 1;
$L__BB0_5:
	setp.lt.u32 	%p3, %r1, %r24;
	mov.f32 	%f12, 0f00000000;
	@%p3 bra 	$L__BB0_9;
	sub.s32 	%r16, %r4, %r24;
	mul.wide.s32 	%rd13, %r16, 4;
	add.s64 	%rd3, %rd1, %rd13;
	and.b16  	%rs5, %rs9, 255;
	setp.ne.s16 	%p4, %rs5, 0;
	mov.b16 	%rs9, 1;
	@%p4 bra 	$L__BB0_9;
	ld.global.u32 	%r17, [%rd3];
	setp.ne.s32 	%p5, %r7, %r17;
	@%p5 bra 	$L__BB0_9;
	sub.s32 	%r18, %r1, %r24;
	shl.b32 	%r19, %r18, 2;
	add.s32 	%r21, %r13, %r19;
	ld.shared.f32 	%f12, [%r21];
	mov.b16 	%rs9, 0;
$L__BB0_9:
	bar.sync 	0;
	ld.shared.f32 	%f7, [%r5];
	add.f32 	%f8, %f12, %f7;
	st.shared.f32 	[%r5], %f8;
	bar.sync 	0;
	shl.b32 	%r24, %r24, 1;
	setp.lt.s32 	%p6, %r24, %r6;
	@%p6 bra 	$L__BB0_5;
$L__BB0_10:
	setp.ge.s32 	%p7, %r4, %r11;
	@%p7 bra 	$L__BB0_12;
	ld.shared.f32 	%f9, [%r5];
	cvta.to.global.u64 	%rd14, %rd5;
	add.s64 	%rd16, %rd14, %rd12;
	st.global.f32 	[%rd16], %f9;
$L__BB0_12:
	add.s32 	%r22, %r3, -1;
	setp.ne.s32 	%p8, %r1, %r22;
	@%p8 bra 	$L__BB0_14;
	ld.shared.f32 	%f10, [%r5];
	cvta.to.global.u64 	%rd17, %rd6;
	mul.wide.u32 	%rd18, %r2, 4;
	add.s64 	%rd19, %rd17, %rd18;
	st.global.f32 	[%rd19], %f10;
	ld.global.u32 	%r23, [%rd2];
	cvta.to.global.u64 	%rd20, %rd7;
	add.s64 	%rd21, %rd20, %rd18;
	st.global.u32 	[%rd21], %r23;
$L__BB0_14:
	ret;

}
	// .globl	add_block_sums_kernel
.visible .entry add_block_sums_kernel(
	.param .u64 .ptr .align 1 add_block_sums_kernel_param_0,
	.param .u64 .ptr .align 1 add_block_sums_kernel_param_1,
	.param .u64 .ptr .align 1 add_block_sums_kernel_param_2,
	.param .u64 .ptr .align 1 add_block_sums_kernel_param_3,
	.param .u32 add_block_sums_kernel_param_4
)
{
	.reg .pred 	%p<5>;
	.reg .b32 	%r<11>;
	.reg .b32 	%f<11>;
	.reg .b64 	%rd<17>;

	ld.param.u64 	%rd3, [add_block_sums_kernel_param_0];
	ld.param.u64 	%rd4, [add_block_sums_kernel_param_1];
	ld.param.u64 	%rd6, [add_block_sums_kernel_param_2];
	ld.param.u64 	%rd5, [add_block_sums_kernel_param_3];
	ld.param.u32 	%r6, [add_block_sums_kernel_param_4];
	cvta.to.global.u64 	%rd7, %rd6;
	mov.u32 	%r7, %tid.x;
	mov.u32 	%r10, %ctaid.x;
	mov.u32 	%r8, %ntid.x;
	mad.lo.s32 	%r2, %r10, %r8, %r7;
	mul.wide.s32 	%rd8, %r2, 4;
	add.s64 	%rd9, %rd7, %rd8;
	ld.global.u32 	%r3, [%rd9];
	setp.eq.s32 	%p1, %r10, 0;
	mov.f32 	%f10, 0f00000000;
	@%p1 bra 	$L__BB1_4;
	cvta.to.global.u64 	%rd1, %rd5;
	cvta.to.global.u64 	%rd2, %rd4;
	mov.f32 	%f10, 0f00000000;
$L__BB1_2:
	add.s32 	%r5, %r10, -1;
	mul.wide.u32 	%rd10, %r5, 4;
	add.s64 	%rd11, %rd1, %rd10;
	ld.global.u32 	%r9, [%rd11];
	setp.ne.s32 	%p2, %r9, %r3;
	@%p2 bra 	$L__BB1_4;
	add.s64 	%rd13, %rd2, %rd10;
	ld.global.f32 	%f6, [%rd13];
	add.f32 	%f10, %f10, %f6;
	setp.gt.u32 	%p3, %r10, 1;
	mov.u32 	%r10, %r5;
	@%p3 bra 	$L__BB1_2;
$L__BB1_4:
	setp.ge.s32 	%p4, %r2, %r6;
	@%p4 bra 	$L__BB1_6;
	cvta.to.global.u64 	%rd14, %rd3;
	add.s64 	%rd16, %rd14, %rd8;
	ld.global.f32 	%f7, [%rd16];
	add.f32 	%f8, %f10, %f7;
	st.global.f32 	[%rd16], %f8;
$L__BB1_6:
	ret;

}


// ===== COMPILED SASS (sm_100) =====

	.target	sm_100

	.elftype	@"ET_EXEC"


//--------------------- .note.nv.tkinfo           --------------------------
	.section	.note.nv.tkinfo,"",@"SHT_NOTE"
	.sectionflags	@"SHF_NOTE_NV_TKINFO"
	.tkinfo
        /*0018*/ 	.word	0x00000002
        /*0030*/ 	.string	""
        /*0030*/ 	.string	"ptxas"
        /*0030*/ 	.string	"Cuda compilation tools, release 13.0, V13.0.88"
        /*0030*/ 	.string	"Build cuda_13.0.r13.0/compiler.36424714_0"
        /*0030*/ 	.string	"-arch sm_100 -m 64 "



//--------------------- .note.nv.cuinfo           --------------------------
	.section	.note.nv.cuinfo,"",@"SHT_NOTE"
	.sectionflags	@"SHF_NOTE_NV_CUINFO"
        /*0018*/ 	.short	0x0002
        /*001a*/ 	.short	0x0064
        /*001c*/ 	.short	0x0082
	.zero		2


//--------------------- .nv.info                  --------------------------
	.section	.nv.info,"",@"SHT_CUDA_INFO"
	.align	4


	//----- nvinfo : EIATTR_REGCOUNT
	.align		4
        /*0000*/ 	.byte	0x04, 0x2f
        /*0002*/ 	.short	(.L_1 - .L_0)
	.align		4
.L_0:
        /*0004*/ 	.word	index@(segcumsum_kernel)
        /*0008*/ 	.word	0x00000011


	//----- nvinfo : EIATTR_FRAME_SIZE
	.align		4
.L_1:
        /*000c*/ 	.byte	0x04, 0x11
        /*000e*/ 	.short	(.L_3 - .L_2)
	.align		4
.L_2:
        /*0010*/ 	.word	index@(segcumsum_kernel)
        /*0014*/ 	.word	0x00000000


	//----- nvinfo : EIATTR_REGCOUNT
	.align		4
.L_3:
        /*0018*/ 	.byte	0x04, 0x2f
        /*001a*/ 	.short	(.L_5 - .L_4)
	.align		4
.L_4:
        /*001c*/ 	.word	index@(add_block_sums_kernel)
        /*0020*/ 	.word	0x0000000e


	//----- nvinfo : EIATTR_FRAME_SIZE
	.align		4
.L_5:
        /*0024*/ 	.byte	0x04, 0x11
        /*0026*/ 	.short	(.L_7 - .L_6)
	.align		4
.L_6:
        /*0028*/ 	.word	index@(add_block_sums_kernel)
        /*002c*/ 	.word	0x00000000


	//----- nvinfo : EIATTR_MIN_STACK_SIZE
	.align		4
.L_7:
        /*0030*/ 	.byte	0x04, 0x12
        /*0032*/ 	.short	(.L_9 - .L_8)
	.align		4
.L_8:
        /*0034*/ 	.word	index@(add_block_sums_kernel)
        /*0038*/ 	.word	0x00000000


	//----- nvinfo : EIATTR_MIN_STACK_SIZE
	.align		4
.L_9:
        /*003c*/ 	.byte	0x04, 0x12
        /*003e*/ 	.short	(.L_11 - .L_10)
	.align		4
.L_10:
        /*0040*/ 	.word	index@(segcumsum_kernel)
        /*0044*/ 	.word	0x00000000
.L_11:


//--------------------- .nv.compat                --------------------------
	.section	.nv.compat,"",@"SHT_CUDA_COMPAT_INFO"
	.align	4
        /*0000*/ 	.byte	0x02, 0x09, 0x00, 0x00, 0x02, 0x02, 0x01, 0x00, 0x02, 0x05, 0x05, 0x00, 0x03, 0x07, 0x01, 0x01
        /*0010*/ 	.byte	0x02, 0x03, 0x00, 0x00, 0x02, 0x06, 0x01, 0x00, 0x04, 0x0b, 0x08, 0x00, 0x09, 0x00, 0x00, 0x00
        /*0020*/ 	.byte	0x00, 0x00, 0x00, 0x00


//--------------------- .nv.info.add_block_sums_kernel --------------------------
	.section	.nv.info.add_block_sums_kernel,"",@"SHT_CUDA_INFO"
	.sectionflags	@""
	.align	4


	//----- nvinfo : EIATTR_CUDA_API_VERSION
	.align		4
        /*0000*/ 	.byte	0x04, 0x37
        /*0002*/ 	.short	(.L_13 - .L_12)
.L_12:
        /*0004*/ 	.word	0x00000082


	//----- nvinfo : EIATTR_KPARAM_INFO
	.align		4
.L_13:
        /*0008*/ 	.byte	0x04, 0x17
        /*000a*/ 	.short	(.L_15 - .L_14)
.L_14:
        /*000c*/ 	.word	0x00000000
        /*0010*/ 	.short	0x0004
        /*0012*/ 	.short	0x0020
        /*0014*/ 	.byte	0x00, 0xf0, 0x11, 0x00


	//----- nvinfo : EIATTR_KPARAM_INFO
	.align		4
.L_15:
        /*0018*/ 	.byte	0x04, 0x17
        /*001a*/ 	.short	(.L_17 - .L_16)
.L_16:
        /*001c*/ 	.word	0x00000000
        /*0020*/ 	.short	0x0003
        /*0022*/ 	.short	0x0018
        /*0024*/ 	.byte	0x00, 0xf5, 0x21, 0x00


	//----- nvinfo : EIATTR_KPARAM_INFO
	.align		4
.L_17:
        /*0028*/ 	.byte	0x04, 0x17
        /*002a*/ 	.short	(.L_19 - .L_18)
.L_18:
        /*002c*/ 	.word	0x00000000
        /*0030*/ 	.short	0x0002
        /*0032*/ 	.short	0x0010
        /*0034*/ 	.byte	0x00, 0xf5, 0x21, 0x00


	//----- nvinfo : EIATTR_KPARAM_INFO
	.align		4
.L_19:
        /*0038*/ 	.byte	0x04, 0x17
        /*003a*/ 	.short	(.L_21 - .L_20)
.L_20:
        /*003c*/ 	.word	0x00000000
        /*0040*/ 	.short	0x0001
        /*0042*/ 	.short	0x0008
        /*0044*/ 	.byte	0x00, 0xf5, 0x21, 0x00


	//----- nvinfo : EIATTR_KPARAM_INFO
	.align		4
.L_21:
        /*0048*/ 	.byte	0x04, 0x17
        /*004a*/ 	.short	(.L_23 - .L_22)
.L_22:
        /*004c*/ 	.word	0x00000000
        /*0050*/ 	.short	0x0000
        /*0052*/ 	.short	0x0000
        /*0054*/ 	.byte	0x00, 0xf5, 0x21, 0x00


	//----- nvinfo : EIATTR_SPARSE_MMA_MASK
	.align		4
.L_23:
        /*0058*/ 	.byte	0x03, 0x50
        /*005a*/ 	.short	0x0000


	//----- nvinfo : EIATTR_MAXREG_COUNT
	.align		4
        /*005c*/ 	.byte	0x03, 0x1b
        /*005e*/ 	.short	0x00ff


	//----- nvinfo : EIATTR_MERCURY_ISA_VERSION
	.align		4
        /*0060*/ 	.byte	0x03, 0x5f
        /*0062*/ 	.short	0x0101


	//----- nvinfo : EIATTR_VRC_CTA_INIT_COUNT
	.align		4
        /*0064*/ 	.byte	0x02, 0x4a
	.zero		1
	.zero		1


	//----- nvinfo : EIATTR_EXIT_INSTR_OFFSETS
	.align		4
        /*0068*/ 	.byte	0x04, 0x1c
        /*006a*/ 	.short	(.L_25 - .L_24)


	//   ....[0]....
.L_24:
        /*006c*/ 	.word	0x000001f0


	//   ....[1]....
        /*0070*/ 	.word	0x00000250


	//----- nvinfo : EIATTR_CRS_STACK_SIZE
	.align		4
.L_25:
        /*0074*/ 	.byte	0x04, 0x1e
        /*0076*/ 	.short	(.L_27 - .L_26)
.L_26:
        /*0078*/ 	.word	0x00000000


	//----- nvinfo : EIATTR_CBANK_PARAM_SIZE
	.align		4
.L_27:
        /*007c*/ 	.byte	0x03, 0x19
        /*007e*/ 	.short	0x0024


	//----- nvinfo : EIATTR_PARAM_CBANK
	.align		4
        /*0080*/ 	.byte	0x04, 0x0a
        /*0082*/ 	.short	(.L_29 - .L_28)
	.align		4
.L_28:
        /*0084*/ 	.word	index@(.nv.constant0.add_block_sums_kernel)
        /*0088*/ 	.short	0x0380
        /*008a*/ 	.short	0x0024


	//----- nvinfo : EIATTR_SW_WAR
	.align		4
.L_29:
        /*008c*/ 	.byte	0x04, 0x36
        /*008e*/ 	.short	(.L_31 - .L_30)
.L_30:
        /*0090*/ 	.word	0x00000008
.L_31:


//--------------------- .nv.info.segcumsum_kernel --------------------------
	.section	.nv.info.segcumsum_kernel,"",@"SHT_CUDA_INFO"
	.sectionflags	@""
	.align	4


	//----- nvinfo : EIATTR_CUDA_API_VERSION
	.align		4
        /*0000*/ 	.byte	0x04, 0x37
        /*0002*/ 	.short	(.L_33 - .L_32)
.L_32:
        /*0004*/ 	.word	0x00000082


	//----- nvinfo : EIATTR_KPARAM_INFO
	.align		4
.L_33:
        /*0008*/ 	.byte	0x04, 0x17
        /*000a*/ 	.short	(.L_35 - .L_34)
.L_34:
        /*000c*/ 	.word	0x00000000
        /*0010*/ 	.short	0x0006
        /*0012*/ 	.short	0x0030
        /*0014*/ 	.byte	0x00, 0xf0, 0x11, 0x00


	//----- nvinfo : EIATTR_KPARAM_INFO
	.align		4
.L_35:
        /*0018*/ 	.byte	0x04, 0x17
        /*001a*/ 	.short	(.L_37 - .L_36)
.L_36:
        /*001c*/ 	.word	0x00000000
        /*0020*/ 	.short	0x0005
        /*0022*/ 	.short	0x0028
        /*0024*/ 	.byte	0x00, 0xf5, 0x21, 0x00


	//----- nvinfo : EIATTR_KPARAM_INFO
	.align		4
.L_37:
        /*0028*/ 	.byte	0x04, 0x17
        /*002a*/ 	.short	(.L_39 - .L_38)
.L_38:
        /*002c*/ 	.word	0x00000000
        /*0030*/ 	.short	0x0004
        /*0032*/ 	.short	0x0020
        /*0034*/ 	.byte	0x00, 0xf5, 0x21, 0x00


	//----- nvinfo : EIATTR_KPARAM_INFO
	.align		4
.L_39:
        /*0038*/ 	.byte	0x04, 0x17
        /*003a*/ 	.short	(.L_41 - .L_40)
.L_40:
        /*003c*/ 	.word	0x00000000
        /*0040*/ 	.short	0x0003
        /*0042*/ 	.short	0x0018
        /*0044*/ 	.byte	0x00, 0xf5, 0x21, 0x00


	//----- nvinfo : EIATTR_KPARAM_INFO
	.align		4
.L_41:
        /*0048*/ 	.byte	0x04, 0x17
        /*004a*/ 	.short	(.L_43 - .L_42)
.L_42:
        /*004c*/ 	.word	0x00000000
        /*0050*/ 	.short	0x0002
        /*0052*/ 	.short	0x0010
        /*0054*/ 	.byte	0x00, 0xf0, 0x11, 0x00


	//----- nvinfo : EIATTR_KPARAM_INFO
	.align		4
.L_43:
        /*0058*/ 	.byte	0x04, 0x17
        /*005a*/ 	.short	(.L_45 - .L_44)
.L_44:
        /*005c*/ 	.word	0x00000000
        /*0060*/ 	.short	0x0001
        /*0062*/ 	.short	0x0008
        /*0064*/ 	.byte	0x00, 0xf5, 0x21, 0x00


	//----- nvinfo : EIATTR_KPARAM_INFO
	.align		4
.L_45:
        /*0068*/ 	.byte	0x04, 0x17
        /*006a*/ 	.short	(.L_47 - .L_46)
.L_46:
        /*006c*/ 	.word	0x00000000
        /*0070*/ 	.short	0x0000
        /*0072*/ 	.short	0x0000
        /*0074*/ 	.byte	0x00, 0xf5, 0x21, 0x00


	//----- nvinfo : EIATTR_SPARSE_MMA_MASK
	.align		4
.L_47:
        /*0078*/ 	.byte	0x03, 0x50
        /*007a*/ 	.short	0x0000


	//----- nvinfo : EIATTR_MAXREG_COUNT
	.align		4
        /*007c*/ 	.byte	0x03, 0x1b
        /*007e*/ 	.short	0x00ff


	//----- nvinfo : EIATTR_NUM_BARRIERS
	.align		4
        /*0080*/ 	.byte	0x02, 0x4c
        /*0082*/ 	.byte	0x01
	.zero		1


	//----- nvinfo : EIATTR_MERCURY_ISA_VERSION
	.align		4
        /*0084*/ 	.byte	0x03, 0x5f
        /*0086*/ 	.short	0x0101


	//----- nvinfo : EIATTR_VRC_CTA_INIT_COUNT
	.align		4
        /*0088*/ 	.byte	0x02, 0x4a
	.zero		1
	.zero		1


	//----- nvinfo : EIATTR_EXIT_INSTR_OFFSETS
	.align		4
        /*008c*/ 	.byte	0x04, 0x1c
        /*008e*/ 	.short	(.L_49 - .L_48)


	//   ....[0]....
.L_48:
        /*0090*/ 	.word	0x000003d0


	//   ....[1]....
        /*0094*/ 	.word	0x00000460


	//----- nvinfo : EIATTR_CRS_STACK_SIZE
	.align		4
.L_49:
        /*0098*/ 	.byte	0x04, 0x1e
        /*009a*/ 	.short	(.L_51 - .L_50)
.L_50:
        /*009c*/ 	.word	0x00000000


	//----- nvinfo : EIATTR_CBANK_PARAM_SIZE
	.align		4
.L_51:
        /*00a0*/ 	.byte	0x03, 0x19
        /*00a2*/ 	.short	0x0034


	//----- nvinfo : EIATTR_PARAM_CBANK
	.align		4
        /*00a4*/ 	.byte	0x04, 0x0a
        /*00a6*/ 	.short	(.L_53 - .L_52)
	.align		4
.L_52:
        /*00a8*/ 	.word	index@(.nv.constant0.segcumsum_kernel)
        /*00ac*/ 	.short	0x0380
        /*00ae*/ 	.short	0x0034


	//----- nvinfo : EIATTR_SW_WAR
	.align		4
.L_53:
        /*00b0*/ 	.byte	0x04, 0x36
        /*00b2*/ 	.short	(.L_55 - .L_54)
.L_54:
        /*00b4*/ 	.word	0x00000008
.L_55:


//--------------------- .nv.callgraph             --------------------------
	.section	.nv.callgraph,"",@"SHT_CUDA_CALLGRAPH"
	.align	4
	.sectionentsize	8
	.align		4
        /*0000*/ 	.word	0x00000000
	.align		4
        /*0004*/ 	.word	0xffffffff
	.align		4
        /*0008*/ 	.word	0x00000000
	.align		4
        /*000c*/ 	.word	0xfffffffe
	.align		4
        /*0010*/ 	.word	0x00000000
	.align		4
        /*0014*/ 	.word	0xfffffffd
	.align		4
        /*0018*/ 	.word	0x00000000
	.align		4
        /*001c*/ 	.word	0xfffffffc


//--------------------- .text.add_block_sums_kernel --------------------------
	.section	.text.add_block_sums_kernel,"ax",@progbits
	.align	128
        .global         add_block_sums_kernel
        .type           add_block_sums_kernel,@function
        .size           add_block_sums_kernel,(.L_x_9 - add_block_sums_kernel)
        .other          add_block_sums_kernel,@"STO_CUDA_ENTRY STV_DEFAULT"
add_block_sums_kernel:
.text.add_block_sums_kernel:
[----:B------:R-:W-:Y:S08]  /*0000*/  LDC R1, c[0x0][0x37c] ;  /* 0x0000df00ff017b82 */ /* 0x000ff00000000800 */
[----:B------:R-:W0:Y:S01]  /*0010*/  S2UR UR6, SR_CTAID.X ;  /* 0x00000000000679c3 */ /* 0x000e220000002500 */
[----:B------:R-:W1:Y:S01]  /*0020*/  S2R R9, SR_TID.X ;  /* 0x0000000000097919 */ /* 0x000e620000002100 */
[----:B------:R-:W-:Y:S01]  /*0030*/  HFMA2 R10, -RZ, RZ, 0, 0 ;  /* 0x00000000ff0a7431 */ /* 0x000fe200000001ff */
[----:B------:R-:W2:Y:S05]  /*0040*/  LDCU.64 UR4, c[0x0][0x358] ;  /* 0x00006b00ff0477ac */ /* 0x000eaa0008000a00 */
[----:B------:R-:W1:Y:S01]  /*0050*/  LDC R0, c[0x0][0x360] ;  /* 0x0000d800ff007b82 */ /* 0x000e620000000800 */
[----:B0-----:R-:W-:-:S02]  /*0060*/  UISETP.NE.AND UP0, UPT, UR6, URZ, UPT ;  /* 0x000000ff0600728c */ /* 0x001fc4000bf05270 */
[----:B-1----:R-:W-:-:S07]  /*0070*/  IMAD R9, R0, UR6, R9 ;  /* 0x0000000600097c24 */ /* 0x002fce000f8e0209 */
[----:B--2---:R-:W-:Y:S05]  /*0080*/  BRA.U !UP0, `(.L_x_0) ;  /* 0x0000000108507547 */ /* 0x004fea000b800000 */
[----:B------:R-:W0:Y:S08]  /*0090*/  LDC.64 R2, c[0x0][0x390] ;  /* 0x0000e400ff027b82 */ /* 0x000e300000000a00 */
[----:B------:R-:W1:Y:S08]  /*00a0*/  LDC.64 R4, c[0x0][0x398] ;  /* 0x0000e600ff047b82 */ /* 0x000e700000000a00 */
[----:B------:R-:W2:Y:S01]  /*00b0*/  LDC.64 R6, c[0x0][0x388] ;  /* 0x0000e200ff067b82 */ /* 0x000ea20000000a00 */
[----:B0-----:R-:W-:-:S05]  /*00c0*/  IMAD.WIDE R2, R9, 0x4, R2 ;  /* 0x0000000409027825 */ /* 0x001fca00078e0202 */
[----:B------:R0:W5:Y:S01]  /*00d0*/  LDG.E R0, desc[UR4][R2.64] ;  /* 0x0000000402007981 */ /* 0x000162000c1e1900 */
[----:B------:R-:W-:Y:S01]  /*00e0*/  BSSY.RECONVERGENT B0, `(.L_x_0) ;  /* 0x000000e000007945 */ /* 0x000fe20003800200 */
[----:B------:R-:W-:Y:S02]  /*00f0*/  MOV R8, UR6 ;  /* 0x0000000600087c02 */ /* 0x000fe40008000f00 */
[----:B-1----:R-:W-:-:S07]  /*0100*/  MOV R10, RZ ;  /* 0x000000ff000a7202 */ /* 0x002fce0000000f00 */
.L_x_2:
[----:B------:R-:W-:-:S05]  /*0110*/  IADD3 R11, PT, PT, R8, -0x1, RZ ;  /* 0xffffffff080b7810 */ /* 0x000fca0007ffe0ff */
[----:B0-----:R-:W-:-:S06]  /*0120*/  IMAD.WIDE.U32 R2, R11, 0x4, R4 ;  /* 0x000000040b027825 */ /* 0x001fcc00078e0004 */
[----:B------:R-:W3:Y:S02]  /*0130*/  LDG.E R3, desc[UR4][R2.64] ;  /* 0x0000000402037981 */ /* 0x000ee4000c1e1900 */
[----:B---3-5:R-:W-:-:S13]  /*0140*/  ISETP.NE.AND P0, PT, R3, R0, PT ;  /* 0x000000000300720c */ /* 0x028fda0003f05270 */
[----:B------:R-:W-:Y:S05]  /*0150*/  @P0 BRA `(.L_x_1) ;  /* 0x0000000000180947 */ /* 0x000fea0003800000 */
[----:B--2---:R-:W-:-:S06]  /*0160*/  IMAD.WIDE.U32 R2, R11, 0x4, R6 ;  /* 0x000000040b027825 */ /* 0x004fcc00078e0006 */
[----:B------:R-:W2:Y:S01]  /*0170*/  LDG.E R3, desc[UR4][R2.64] ;  /* 0x0000000402037981 */ /* 0x000ea2000c1e1900 */
[----:B------:R-:W-:Y:S02]  /*0180*/  ISETP.GT.U32.AND P0, PT, R8, 0x1, PT ;  /* 0x000000010800780c */ /* 0x000fe40003f04070 */
[----:B------:R-:W-:Y:S01]  /*0190*/  MOV R8, R11 ;  /* 0x0000000b00087202 */ /* 0x000fe20000000f00 */
[----:B--2---:R-:W-:-:S10]  /*01a0*/  FADD R10, R10, R3 ;  /* 0x000000030a0a7221 */ /* 0x004fd40000000000 */
[----:B------:R-:W-:Y:S05]  /*01b0*/  @P0 BRA `(.L_x_2) ;  /* 0xfffffffc00d40947 */ /* 0x000fea000383ffff */
.L_x_1:
[----:B------:R-:W-:Y:S05]  /*01c0*/  BSYNC.RECONVERGENT B0 ;  /* 0x0000000000007941 */ /* 0x000fea0003800200 */
.L_x_0:
[----:B------:R-:W0:Y:S02]  /*01d0*/  LDCU UR6, c[0x0][0x3a0] ;  /* 0x00007400ff0677ac */ /* 0x000e240008000800 */
[----:B0-----:R-:W-:-:S13]  /*01e0*/  ISETP.GE.AND P0, PT, R9, UR6, PT ;  /* 0x0000000609007c0c */ /* 0x001fda000bf06270 */
[----:B------:R-:W-:Y:S05]  /*01f0*/  @P0 EXIT ;  /* 0x000000000000094d */ /* 0x000fea0003800000 */
[----:B------:R-:W0:Y:S02]  /*0200*/  LDC.64 R2, c[0x0][0x380] ;  /* 0x0000e000ff027b82 */ /* 0x000e240000000a00 */
[----:B0-----:R-:W-:-:S05]  /*0210*/  IMAD.WIDE R2, R9, 0x4, R2 ;  /* 0x0000000409027825 */ /* 0x001fca00078e0202 */
[----:B------:R-:W3:Y:S02]  /*0220*/  LDG.E R5, desc[UR4][R2.64] ;  /* 0x0000000402057981 */ /* 0x000ee4000c1e1900 */
[----:B---3--:R-:W-:-:S05]  /*0230*/  FADD R5, R5, R10 ;  /* 0x0000000a05057221 */ /* 0x008fca0000000000 */
[----:B------:R-:W-:Y:S01]  /*0240*/  STG.E desc[UR4][R2.64], R5 ;  /* 0x0000000502007986 */ /* 0x000fe2000c101904 */
[----:B------:R-:W-:Y:S05]  /*0250*/  EXIT ;  /* 0x000000000000794d */ /* 0x000fea0003800000 */
.L_x_3:
[----:B------:R-:W-:-:S00]  /*0260*/  BRA `(.L_x_3) ;  /* 0xfffffffc00fc7947 */ /* 0x000fc0000383ffff */
[----:B------:R-:W-:-:S00]  /*0270*/  NOP ;  /* 0x0000000000007918 */ /* 0x000fc00000000000 */
        /* <DEDUP_REMOVED lines=8> */
.L_x_9:


//--------------------- .text.segcumsum_kernel    --------------------------
	.section	.text.segcumsum_kernel,"ax",@progbits
	.align	128
        .global         segcumsum_kernel
        .type           segcumsum_kernel,@function
        .size           segcumsum_kernel,(.L_x_10 - segcumsum_kernel)
        .other          segcumsum_kernel,@"STO_CUDA_ENTRY STV_DEFAULT"
segcumsum_kernel:
.text.segcumsum_kernel:
[----:B------:R-:W-:Y:S01]  /*0000*/  LDC R1, c[0x0][0x37c] ;  /* 0x0000df00ff017b82 */ /* 0x000fe20000000800 */
[----:B------:R-:W0:Y:S01]  /*0010*/  S2R R7, SR_TID.X ;  /* 0x0000000000077919 */ /* 0x000e220000002100 */
[----:B------:R-:W0:Y:S01]  /*0020*/  LDCU UR10, c[0x0][0x360] ;  /* 0x00006c00ff0a77ac */ /* 0x000e220008000800 */
[----:B------:R-:W0:Y:S01]  /*0030*/  S2R R0, SR_CTAID.X ;  /* 0x0000000000007919 */ /* 0x000e220000002500 */
[----:B------:R-:W1:Y:S01]  /*0040*/  LDCU UR4, c[0x0][0x3b0] ;  /* 0x00007600ff0477ac */ /* 0x000e620008000800 */
[----:B------:R-:W2:Y:S03]  /*0050*/  LDCU.64 UR8, c[0x0][0x358] ;  /* 0x00006b00ff0877ac */ /* 0x000ea60008000a00 */
[----:B------:R-:W3:Y:S01]  /*0060*/  S2UR UR5, SR_CgaCtaId ;  /* 0x00000000000579c3 */ /* 0x000ee20000008800 */
[----:B------:R-:W4:Y:S07]  /*0070*/  LDCU UR6, c[0x0][0x390] ;  /* 0x00007200ff0677ac */ /* 0x000f2e0008000800 */
[----:B------:R-:W5:Y:S01]  /*0080*/  LDC.64 R4, c[0x0][0x388] ;  /* 0x0000e200ff047b82 */ /* 0x000f620000000a00 */
[----:B0-----:R-:W-:-:S05]  /*0090*/  IMAD R6, R0, UR10, R7 ;  /* 0x0000000a00067c24 */ /* 0x001fca000f8e0207 */
[----:B-1----:R-:W-:-:S13]  /*00a0*/  ISETP.GE.AND P0, PT, R6, UR4, PT ;  /* 0x0000000406007c0c */ /* 0x002fda000bf06270 */
[----:B------:R-:W0:Y:S02]  /*00b0*/  @!P0 LDC.64 R2, c[0x0][0x380] ;  /* 0x0000e000ff028b82 */ /* 0x000e240000000a00 */
[----:B0-----:R-:W-:-:S05]  /*00c0*/  @!P0 IMAD.WIDE R2, R6, 0x4, R2 ;  /* 0x0000000406028825 */ /* 0x001fca00078e0202 */
[----:B--2---:R5:W2:Y:S01]  /*00d0*/  @!P0 LDG.E R9, desc[UR8][R2.64] ;  /* 0x0000000802098981 */ /* 0x004aa2000c1e1900 */
[----:B------:R-:W-:Y:S01]  /*00e0*/  UMOV UR4, 0x400 ;  /* 0x0000040000047882 */ /* 0x000fe20000000000 */
[----:B----4-:R-:W-:Y:S02]  /*00f0*/  UISETP.LT.U32.AND UP0, UPT, UR10, UR6, UPT ;  /* 0x000000060a00728c */ /* 0x010fe4000bf01070 */
[----:B---3--:R-:W-:Y:S02]  /*0100*/  ULEA UR4, UR5, UR4, 0x18 ;  /* 0x0000000405047291 */ /* 0x008fe4000f8ec0ff */
[----:B------:R-:W-:-:S04]  /*0110*/  USEL UR5, UR10, UR6, UP0 ;  /* 0x000000060a057287 */ /* 0x000fc80008000000 */
[----:B------:R-:W-:Y:S01]  /*0120*/  LEA R10, R7, UR4, 0x2 ;  /* 0x00000004070a7c11 */ /* 0x000fe2000f8e10ff */
[----:B------:R-:W-:Y:S01]  /*0130*/  UISETP.GE.U32.AND UP0, UPT, UR5, 0x2, UPT ;  /* 0x000000020500788c */ /* 0x000fe2000bf06070 */
[----:B-----5:R-:W-:-:S03]  /*0140*/  IMAD.WIDE R2, R6, 0x4, R4 ;  /* 0x0000000406027825 */ /* 0x020fc600078e0204 */
[----:B--2---:R0:W-:Y:S04]  /*0150*/  @!P0 STS [R10], R9 ;  /* 0x000000090a008388 */ /* 0x0041e80000000800 */
[----:B------:R0:W-:Y:S01]  /*0160*/  @P0 STS [R10], RZ ;  /* 0x000000ff0a000388 */ /* 0x0001e20000000800 */
[----:B------:R-:W-:Y:S06]  /*0170*/  BAR.SYNC.DEFER_BLOCKING 0x0 ;  /* 0x0000000000007b1d */ /* 0x000fec0000010000 */
[----:B------:R-:W-:Y:S05]  /*0180*/  BRA.U !UP0, `(.L_x_4) ;  /* 0x0000000108707547 */ /* 0x000fea000b800000 */
[----:B------:R1:W5:Y:S01]  /*0190*/  LDG.E R11, desc[UR8][R2.64] ;  /* 0x00000008020b7981 */ /* 0x000362000c1e1900 */
[----:B------:R-:W2:Y:S01]  /*01a0*/  LDC.64 R4, c[0x0][0x388] ;  /* 0x0000e200ff047b82 */ /* 0x000ea20000000a00 */
[----:B------:R-:W-:Y:S01]  /*01b0*/  PRMT R12, RZ, 0x7610, R12 ;  /* 0x00007610ff0c7816 */ /* 0x000fe2000000000c */
[----:B------:R-:W-:-:S06]  /*01c0*/  UMOV UR6, 0x1 ;  /* 0x0000000100067882 */ /* 0x000fcc0000000000 */
.L_x_7:
[----:B------:R-:W-:Y:S01]  /*01d0*/  ISETP.GE.U32.AND P0, PT, R7, UR6, PT ;  /* 0x0000000607007c0c */ /* 0x000fe2000bf06070 */
[----:B------:R-:W-:Y:S01]  /*01e0*/  BSSY.RECONVERGENT B0, `(.L_x_5) ;  /* 0x000000e000007945 */ /* 0x000fe20003800200 */
[----:B----4-:R-:W-:-:S11]  /*01f0*/  IMAD.MOV.U32 R13, RZ, RZ, RZ ;  /* 0x000000ffff0d7224 */ /* 0x010fd600078e00ff */
[----:B---3--:R-:W-:Y:S05]  /*0200*/  @!P0 BRA `(.L_x_6) ;  /* 0x00000000002c8947 */ /* 0x008fea0003800000 */
[----:B------:R-:W-:Y:S01]  /*0210*/  LOP3.LUT P0, RZ, R12, 0xff, RZ, 0xc0, !PT ;  /* 0x000000ff0cff7812 */ /* 0x000fe2000780c0ff */
[----:B------:R-:W-:Y:S01]  /*0220*/  IMAD.MOV.U32 R12, RZ, RZ, 0x1 ;  /* 0x00000001ff0c7424 */ /* 0x000fe200078e00ff */
[----:B0-----:R-:W-:-:S05]  /*0230*/  IADD3 R9, PT, PT, R6, -UR6, RZ ;  /* 0x8000000606097c10 */ /* 0x001fca000fffe0ff */
[----:B--2---:R-:W-:-:S06]  /*0240*/  IMAD.WIDE R8, R9, 0x4, R4 ;  /* 0x0000000409087825 */ /* 0x004fcc00078e0204 */
[----:B------:R-:W-:Y:S05]  /*0250*/  @P0 BRA `(.L_x_6) ;  /* 0x0000000000180947 */ /* 0x000fea0003800000 */
[----:B------:R-:W2:Y:S02]  /*0260*/  LDG.E R8, desc[UR8][R8.64] ;  /* 0x0000000808087981 */ /* 0x000ea4000c1e1900 */
[----:B--2--5:R-:W-:-:S13]  /*0270*/  ISETP.NE.AND P0, PT, R11, R8, PT ;  /* 0x000000080b00720c */ /* 0x024fda0003f05270 */
[----:B------:R-:W-:Y:S01]  /*0280*/  @!P0 VIADD R14, R7, -UR6 ;  /* 0x80000006070e8c36 */ /* 0x000fe20008000000 */
[----:B------:R-:W-:-:S04]  /*0290*/  @!P0 PRMT R12, RZ, 0x7610, R12 ;  /* 0x00007610ff0c8816 */ /* 0x000fc8000000000c */
[----:B------:R-:W-:-:S05]  /*02a0*/  @!P0 LEA R14, R14, UR4, 0x2 ;  /* 0x000000040e0e8c11 */ /* 0x000fca000f8e10ff */
[----:B------:R3:W4:Y:S02]  /*02b0*/  @!P0 LDS R13, [R14] ;  /* 0x000000000e0d8984 */ /* 0x0007240000000800 */
.L_x_6:
[----:B------:R-:W-:Y:S05]  /*02c0*/  BSYNC.RECONVERGENT B0 ;  /* 0x0000000000007941 */ /* 0x000fea0003800200 */
.L_x_5:
[----:B------:R-:W-:Y:S01]  /*02d0*/  BAR.SYNC.DEFER_BLOCKING 0x0 ;  /* 0x0000000000007b1d */ /* 0x000fe20000010000 */
[----:B------:R-:W-:-:S04]  /*02e0*/  USHF.L.U32 UR6, UR6, 0x1, URZ ;  /* 0x0000000106067899 */ /* 0x000fc800080006ff */
[----:B------:R-:W-:Y:S01]  /*02f0*/  UISETP.GE.AND UP0, UPT, UR6, UR5, UPT ;  /* 0x000000050600728c */ /* 0x000fe2000bf06270 */
[----:B------:R-:W4:Y:S02]  /*0300*/  LDS R8, [R10] ;  /* 0x000000000a087984 */ /* 0x000f240000000800 */
[----:B----4-:R-:W-:-:S05]  /*0310*/  FADD R13, R8, R13 ;  /* 0x0000000d080d7221 */ /* 0x010fca0000000000 */
[----:B------:R4:W-:Y:S01]  /*0320*/  STS [R10], R13 ;  /* 0x0000000d0a007388 */ /* 0x0009e20000000800 */
[----:B------:R-:W-:Y:S06]  /*0330*/  BAR.SYNC.DEFER_BLOCKING 0x0 ;  /* 0x0000000000007b1d */ /* 0x000fec0000010000 */
[----:B------:R-:W-:Y:S05]  /*0340*/  BRA.U !UP0, `(.L_x_7) ;  /* 0xfffffffd08a07547 */ /* 0x000fea000b83ffff */
.L_x_4:
[----:B------:R-:W1:Y:S02]  /*0350*/  LDCU UR7, c[0x0][0x3b0] ;  /* 0x00007600ff0777ac */ /* 0x000e640008000800 */
[----:B-1----:R-:W-:Y:S01]  /*0360*/  ISETP.GE.AND P1, PT, R6, UR7, PT ;  /* 0x0000000706007c0c */ /* 0x002fe2000bf26270 */
[----:B------:R-:W-:-:S06]  /*0370*/  UIADD3 UR7, UPT, UPT, UR10, -0x1, URZ ;  /* 0xffffffff0a077890 */ /* 0x000fcc000fffe0ff */
[----:B------:R-:W-:-:S06]  /*0380*/  ISETP.NE.AND P0, PT, R7, UR7, PT ;  /* 0x0000000707007c0c */ /* 0x000fcc000bf05270 */
[----:B0-----:R-:W0:Y:S01]  /*0390*/  @!P1 LDS R9, [R10] ;  /* 0x000000000a099984 */ /* 0x001e220000000800 */
[----:B--2---:R-:W1:Y:S02]  /*03a0*/  @!P1 LDC.64 R4, c[0x0][0x398] ;  /* 0x0000e600ff049b82 */ /* 0x004e640000000a00 */
[----:B-1----:R-:W-:-:S05]  /*03b0*/  @!P1 IMAD.WIDE R4, R6, 0x4, R4 ;  /* 0x0000000406049825 */ /* 0x002fca00078e0204 */
[----:B0-----:R0:W-:Y:S01]  /*03c0*/  @!P1 STG.E desc[UR8][R4.64], R9 ;  /* 0x0000000904009986 */ /* 0x0011e2000c101908 */
[----:B------:R-:W-:Y:S05]  /*03d0*/  @P0 EXIT ;  /* 0x000000000000094d */ /* 0x000fea0003800000 */
[----:B0-----:R-:W0:Y:S01]  /*03e0*/  LDS R9, [R10] ;  /* 0x000000000a097984 */ /* 0x001e220000000800 */
[----:B------:R-:W1:Y:S08]  /*03f0*/  LDC.64 R4, c[0x0][0x3a0] ;  /* 0x0000e800ff047b82 */ /* 0x000e700000000a00 */
[----:B------:R-:W2:Y:S01]  /*0400*/  LDC.64 R6, c[0x0][0x3a8] ;  /* 0x0000ea00ff067b82 */ /* 0x000ea20000000a00 */
[----:B-1----:R-:W-:-:S05]  /*0410*/  IMAD.WIDE.U32 R4, R0, 0x4, R4 ;  /* 0x0000000400047825 */ /* 0x002fca00078e0004 */
[----:B0-----:R-:W-:Y:S04]  /*0420*/  STG.E desc[UR8][R4.64], R9 ;  /* 0x0000000904007986 */ /* 0x001fe8000c101908 */
[----:B------:R-:W3:Y:S01]  /*0430*/  LDG.E R3, desc[UR8][R2.64] ;  /* 0x0000000802037981 */ /* 0x000ee2000c1e1900 */
[----:B--2---:R-:W-:-:S05]  /*0440*/  IMAD.WIDE.U32 R6, R0, 0x4, R6 ;  /* 0x0000000400067825 */ /* 0x004fca00078e0006 */
[----:B---3--:R-:W-:Y:S01]  /*0450*/  STG.E desc[UR8][R6.64], R3 ;  /* 0x0000000306007986 */ /* 0x008fe2000c101908 */
[----:B------:R-:W-:Y:S05]  /*0460*/  EXIT ;  /* 0x000000000000794d */ /* 0x000fea0003800000 */
.L_x_8:
        /* <DEDUP_REMOVED lines=9> */
.L_x_10:


//--------------------- .nv.shared.add_block_sums_kernel --------------------------
	.section	.nv.shared.add_block_sums_kernel,"aw",@nobits
	.sectionflags	@""
	.align	16
	.zero		1024


//--------------------- .nv.shared.reserved.0     --------------------------
	.section	.nv.shared.reserved.0,"aw",@nobits
	.weak		__nv_reservedSMEM_offset_0_alias
	.size		__nv_reservedSMEM_offset_0_alias, 0, 64
	.other		__nv_reservedSMEM_offset_0_alias,@"STO_CUDA_RESERVED_SHARED STV_DEFAULT"
__nv_reservedSMEM_offset_0_alias:
	.zero		0
	.zero		64


//--------------------- .nv.shared.segcumsum_kernel --------------------------
	.section	.nv.shared.segcumsum_kernel,"aw",@nobits
	.sectionflags	@""
	.align	16
	.zero		1024


//--------------------- .nv.constant0.add_block_sums_kernel --------------------------
	.section	.nv.constant0.add_block_sums_kernel,"a",@progbits
	.sectionflags	@""
	.align	4
.nv.constant0.add_block_sums_kernel:
	.zero		932


//--------------------- .nv.constant0.segcumsum_kernel --------------------------
	.section	.nv.constant0.segcumsum_kernel,"a",@progbits
	.sectionflags	@""
	.align	4
.nv.constant0.segcumsum_kernel:
	.zero		948


//--------------------- SYMBOLS --------------------------

	.type		.nv.reservedSmem.offset0,@object
	.size		.nv.reservedSmem.offset0,0x4
	.type		.nv.reservedSmem.cap,@object
	.size		.nv.reservedSmem.cap,0x4
